//
// Generated by NVIDIA NVVM Compiler
//
// Compiler Build ID: CL-36424714
// Cuda compilation tools, release 13.0, V13.0.88
// Based on NVVM 20.0.0
//

.version 9.0
.target sm_100
.address_size 64

	// .globl	_Z4initjP17curandStateXORWOW
.global .align 4 .b8 precalc_xorwow_matrix[102400];
.global .align 4 .b8 precalc_xorwow_offset_matrix[102400];
.global .align 4 .b8 mrg32k3aM1[2304];
.global .align 4 .b8 mrg32k3aM2[2304];
.global .align 4 .b8 mrg32k3aM1SubSeq[2016];
.global .align 4 .b8 mrg32k3aM2SubSeq[2016];
.global .align 4 .b8 mrg32k3aM1Seq[2304];
.global .align 4 .b8 mrg32k3aM2Seq[2304];
.const .align 8 .b8 __cr_lgamma_table[72];

.visible .entry _Z4initjP17curandStateXORWOW(
	.param .u32 _Z4initjP17curandStateXORWOW_param_0,
	.param .u64 .ptr .align 1 _Z4initjP17curandStateXORWOW_param_1
)
{
	.reg .pred 	%p<24>;
	.reg .b32 	%r<406>;
	.reg .b64 	%rd<18>;

	ld.param.u32 	%r182, [_Z4initjP17curandStateXORWOW_param_0];
	ld.param.u64 	%rd8, [_Z4initjP17curandStateXORWOW_param_1];
	cvta.to.global.u64 	%rd9, %rd8;
	mov.u32 	%r183, %ctaid.x;
	cvt.u64.u32 	%rd17, %r183;
	mul.wide.u32 	%rd10, %r183, 48;
	add.s64 	%rd2, %rd9, %rd10;
	xor.b32  	%r184, %r182, -1429050551;
	mul.lo.s32 	%r185, %r184, 1099087573;
	add.s32 	%r186, %r185, -638133224;
	add.s32 	%r187, %r185, 123456789;
	st.global.v2.u32 	[%rd2], {%r186, %r187};
	xor.b32  	%r188, %r185, 362436069;
	mov.b32 	%r189, -123459836;
	st.global.v2.u32 	[%rd2+8], {%r188, %r189};
	add.s32 	%r190, %r185, 5783321;
	mov.b32 	%r191, -589760388;
	st.global.v2.u32 	[%rd2+16], {%r191, %r190};
	setp.eq.s32 	%p1, %r183, 0;
	@%p1 bra 	$L__BB0_42;
	mov.b32 	%r312, 0;
	mov.u64 	%rd12, precalc_xorwow_matrix;
$L__BB0_2:
	and.b64  	%rd4, %rd17, 3;
	setp.eq.s64 	%p2, %rd4, 0;
	@%p2 bra 	$L__BB0_41;
	mul.wide.u32 	%rd11, %r312, 3200;
	add.s64 	%rd5, %rd12, %rd11;
	cvt.u32.u64 	%r2, %rd4;
	mov.b32 	%r313, 0;
$L__BB0_4:
	mov.b32 	%r326, 0;
	mov.u32 	%r327, %r326;
	mov.u32 	%r328, %r326;
	mov.u32 	%r329, %r326;
	mov.u32 	%r330, %r326;
	mov.u32 	%r319, %r326;
$L__BB0_5:
	mul.wide.u32 	%rd13, %r319, 4;
	add.s64 	%rd14, %rd2, %rd13;
	ld.global.u32 	%r10, [%rd14+4];
	shl.b32 	%r11, %r319, 5;
	mov.b32 	%r325, 0;
$L__BB0_6:
	.pragma "nounroll";
	shr.u32 	%r196, %r10, %r325;
	and.b32  	%r197, %r196, 1;
	setp.eq.b32 	%p3, %r197, 1;
	not.pred 	%p4, %p3;
	add.s32 	%r198, %r11, %r325;
	mul.lo.s32 	%r199, %r198, 5;
	mul.wide.u32 	%rd15, %r199, 4;
	add.s64 	%rd6, %rd5, %rd15;
	@%p4 bra 	$L__BB0_8;
	ld.global.u32 	%r200, [%rd6];
	xor.b32  	%r330, %r330, %r200;
	ld.global.u32 	%r201, [%rd6+4];
	xor.b32  	%r329, %r329, %r201;
	ld.global.u32 	%r202, [%rd6+8];
	xor.b32  	%r328, %r328, %r202;
	ld.global.u32 	%r203, [%rd6+12];
	xor.b32  	%r327, %r327, %r203;
	ld.global.u32 	%r204, [%rd6+16];
	xor.b32  	%r326, %r326, %r204;
$L__BB0_8:
	and.b32  	%r206, %r196, 2;
	setp.eq.s32 	%p5, %r206, 0;
	@%p5 bra 	$L__BB0_10;
	ld.global.u32 	%r207, [%rd6+20];
	xor.b32  	%r330, %r330, %r207;
	ld.global.u32 	%r208, [%rd6+24];
	xor.b32  	%r329, %r329, %r208;
	ld.global.u32 	%r209, [%rd6+28];
	xor.b32  	%r328, %r328, %r209;
	ld.global.u32 	%r210, [%rd6+32];
	xor.b32  	%r327, %r327, %r210;
	ld.global.u32 	%r211, [%rd6+36];
	xor.b32  	%r326, %r326, %r211;
$L__BB0_10:
	and.b32  	%r213, %r196, 4;
	setp.eq.s32 	%p6, %r213, 0;
	@%p6 bra 	$L__BB0_12;
	ld.global.u32 	%r214, [%rd6+40];
	xor.b32  	%r330, %r330, %r214;
	ld.global.u32 	%r215, [%rd6+44];
	xor.b32  	%r329, %r329, %r215;
	ld.global.u32 	%r216, [%rd6+48];
	xor.b32  	%r328, %r328, %r216;
	ld.global.u32 	%r217, [%rd6+52];
	xor.b32  	%r327, %r327, %r217;
	ld.global.u32 	%r218, [%rd6+56];
	xor.b32  	%r326, %r326, %r218;
$L__BB0_12:
	and.b32  	%r220, %r196, 8;
	setp.eq.s32 	%p7, %r220, 0;
	@%p7 bra 	$L__BB0_14;
	ld.global.u32 	%r221, [%rd6+60];
	xor.b32  	%r330, %r330, %r221;
	ld.global.u32 	%r222, [%rd6+64];
	xor.b32  	%r329, %r329, %r222;
	ld.global.u32 	%r223, [%rd6+68];
	xor.b32  	%r328, %r328, %r223;
	ld.global.u32 	%r224, [%rd6+72];
	xor.b32  	%r327, %r327, %r224;
	ld.global.u32 	%r225, [%rd6+76];
	xor.b32  	%r326, %r326, %r225;
$L__BB0_14:
	and.b32  	%r227, %r196, 16;
	setp.eq.s32 	%p8, %r227, 0;
	@%p8 bra 	$L__BB0_16;
	ld.global.u32 	%r228, [%rd6+80];
	xor.b32  	%r330, %r330, %r228;
	ld.global.u32 	%r229, [%rd6+84];
	xor.b32  	%r329, %r329, %r229;
	ld.global.u32 	%r230, [%rd6+88];
	xor.b32  	%r328, %r328, %r230;
	ld.global.u32 	%r231, [%rd6+92];
	xor.b32  	%r327, %r327, %r231;
	ld.global.u32 	%r232, [%rd6+96];
	xor.b32  	%r326, %r326, %r232;
$L__BB0_16:
	and.b32  	%r234, %r196, 32;
	setp.eq.s32 	%p9, %r234, 0;
	@%p9 bra 	$L__BB0_18;
	ld.global.u32 	%r235, [%rd6+100];
	xor.b32  	%r330, %r330, %r235;
	ld.global.u32 	%r236, [%rd6+104];
	xor.b32  	%r329, %r329, %r236;
	ld.global.u32 	%r237, [%rd6+108];
	xor.b32  	%r328, %r328, %r237;
	ld.global.u32 	%r238, [%rd6+112];
	xor.b32  	%r327, %r327, %r238;
	ld.global.u32 	%r239, [%rd6+116];
	xor.b32  	%r326, %r326, %r239;
$L__BB0_18:
	and.b32  	%r241, %r196, 64;
	setp.eq.s32 	%p10, %r241, 0;
	@%p10 bra 	$L__BB0_20;
	ld.global.u32 	%r242, [%rd6+120];
	xor.b32  	%r330, %r330, %r242;
	ld.global.u32 	%r243, [%rd6+124];
	xor.b32  	%r329, %r329, %r243;
	ld.global.u32 	%r244, [%rd6+128];
	xor.b32  	%r328, %r328, %r244;
	ld.global.u32 	%r245, [%rd6+132];
	xor.b32  	%r327, %r327, %r245;
	ld.global.u32 	%r246, [%rd6+136];
	xor.b32  	%r326, %r326, %r246;
$L__BB0_20:
	and.b32  	%r248, %r196, 128;
	setp.eq.s32 	%p11, %r248, 0;
	@%p11 bra 	$L__BB0_22;
	ld.global.u32 	%r249, [%rd6+140];
	xor.b32  	%r330, %r330, %r249;
	ld.global.u32 	%r250, [%rd6+144];
	xor.b32  	%r329, %r329, %r250;
	ld.global.u32 	%r251, [%rd6+148];
	xor.b32  	%r328, %r328, %r251;
	ld.global.u32 	%r252, [%rd6+152];
	xor.b32  	%r327, %r327, %r252;
	ld.global.u32 	%r253, [%rd6+156];
	xor.b32  	%r326, %r326, %r253;
$L__BB0_22:
	and.b32  	%r255, %r196, 256;
	setp.eq.s32 	%p12, %r255, 0;
	@%p12 bra 	$L__BB0_24;
	ld.global.u32 	%r256, [%rd6+160];
	xor.b32  	%r330, %r330, %r256;
	ld.global.u32 	%r257, [%rd6+164];
	xor.b32  	%r329, %r329, %r257;
	ld.global.u32 	%r258, [%rd6+168];
	xor.b32  	%r328, %r328, %r258;
	ld.global.u32 	%r259, [%rd6+172];
	xor.b32  	%r327, %r327, %r259;
	ld.global.u32 	%r260, [%rd6+176];
	xor.b32  	%r326, %r326, %r260;
$L__BB0_24:
	and.b32  	%r262, %r196, 512;
	setp.eq.s32 	%p13, %r262, 0;
	@%p13 bra 	$L__BB0_26;
	ld.global.u32 	%r263, [%rd6+180];
	xor.b32  	%r330, %r330, %r263;
	ld.global.u32 	%r264, [%rd6+184];
	xor.b32  	%r329, %r329, %r264;
	ld.global.u32 	%r265, [%rd6+188];
	xor.b32  	%r328, %r328, %r265;
	ld.global.u32 	%r266, [%rd6+192];
	xor.b32  	%r327, %r327, %r266;
	ld.global.u32 	%r267, [%rd6+196];
	xor.b32  	%r326, %r326, %r267;
$L__BB0_26:
	and.b32  	%r269, %r196, 1024;
	setp.eq.s32 	%p14, %r269, 0;
	@%p14 bra 	$L__BB0_28;
	ld.global.u32 	%r270, [%rd6+200];
	xor.b32  	%r330, %r330, %r270;
	ld.global.u32 	%r271, [%rd6+204];
	xor.b32  	%r329, %r329, %r271;
	ld.global.u32 	%r272, [%rd6+208];
	xor.b32  	%r328, %r328, %r272;
	ld.global.u32 	%r273, [%rd6+212];
	xor.b32  	%r327, %r327, %r273;
	ld.global.u32 	%r274, [%rd6+216];
	xor.b32  	%r326, %r326, %r274;
$L__BB0_28:
	and.b32  	%r276, %r196, 2048;
	setp.eq.s32 	%p15, %r276, 0;
	@%p15 bra 	$L__BB0_30;
	ld.global.u32 	%r277, [%rd6+220];
	xor.b32  	%r330, %r330, %r277;
	ld.global.u32 	%r278, [%rd6+224];
	xor.b32  	%r329, %r329, %r278;
	ld.global.u32 	%r279, [%rd6+228];
	xor.b32  	%r328, %r328, %r279;
	ld.global.u32 	%r280, [%rd6+232];
	xor.b32  	%r327, %r327, %r280;
	ld.global.u32 	%r281, [%rd6+236];
	xor.b32  	%r326, %r326, %r281;
$L__BB0_30:
	and.b32  	%r283, %r196, 4096;
	setp.eq.s32 	%p16, %r283, 0;
	@%p16 bra 	$L__BB0_32;
	ld.global.u32 	%r284, [%rd6+240];
	xor.b32  	%r330, %r330, %r284;
	ld.global.u32 	%r285, [%rd6+244];
	xor.b32  	%r329, %r329, %r285;
	ld.global.u32 	%r286, [%rd6+248];
	xor.b32  	%r328, %r328, %r286;
	ld.global.u32 	%r287, [%rd6+252];
	xor.b32  	%r327, %r327, %r287;
	ld.global.u32 	%r288, [%rd6+256];
	xor.b32  	%r326, %r326, %r288;
$L__BB0_32:
	and.b32  	%r290, %r196, 8192;
	setp.eq.s32 	%p17, %r290, 0;
	@%p17 bra 	$L__BB0_34;
	ld.global.u32 	%r291, [%rd6+260];
	xor.b32  	%r330, %r330, %r291;
	ld.global.u32 	%r292, [%rd6+264];
	xor.b32  	%r329, %r329, %r292;
	ld.global.u32 	%r293, [%rd6+268];
	xor.b32  	%r328, %r328, %r293;
	ld.global.u32 	%r294, [%rd6+272];
	xor.b32  	%r327, %r327, %r294;
	ld.global.u32 	%r295, [%rd6+276];
	xor.b32  	%r326, %r326, %r295;
$L__BB0_34:
	and.b32  	%r297, %r196, 16384;
	setp.eq.s32 	%p18, %r297, 0;
	@%p18 bra 	$L__BB0_36;
	ld.global.u32 	%r298, [%rd6+280];
	xor.b32  	%r330, %r330, %r298;
	ld.global.u32 	%r299, [%rd6+284];
	xor.b32  	%r329, %r329, %r299;
	ld.global.u32 	%r300, [%rd6+288];
	xor.b32  	%r328, %r328, %r300;
	ld.global.u32 	%r301, [%rd6+292];
	xor.b32  	%r327, %r327, %r301;
	ld.global.u32 	%r302, [%rd6+296];
	xor.b32  	%r326, %r326, %r302;
$L__BB0_36:
	and.b32  	%r304, %r196, 32768;
	setp.eq.s32 	%p19, %r304, 0;
	@%p19 bra 	$L__BB0_38;
	ld.global.u32 	%r305, [%rd6+300];
	xor.b32  	%r330, %r330, %r305;
	ld.global.u32 	%r306, [%rd6+304];
	xor.b32  	%r329, %r329, %r306;
	ld.global.u32 	%r307, [%rd6+308];
	xor.b32  	%r328, %r328, %r307;
	ld.global.u32 	%r308, [%rd6+312];
	xor.b32  	%r327, %r327, %r308;
	ld.global.u32 	%r309, [%rd6+316];
	xor.b32  	%r326, %r326, %r309;
$L__BB0_38:
	add.s32 	%r325, %r325, 16;
	setp.ne.s32 	%p20, %r325, 32;
	@%p20 bra 	$L__BB0_6;
	mad.lo.s32 	%r310, %r319, -31, %r11;
	add.s32 	%r319, %r310, 1;
	setp.ne.s32 	%p21, %r319, 5;
	@%p21 bra 	$L__BB0_5;
	st.global.u32 	[%rd2+4], %r330;
	st.global.u32 	[%rd2+8], %r329;
	st.global.u32 	[%rd2+12], %r328;
	st.global.u32 	[%rd2+16], %r327;
	st.global.u32 	[%rd2+20], %r326;
	add.s32 	%r313, %r313, 1;
	setp.lt.u32 	%p22, %r313, %r2;
	@%p22 bra 	$L__BB0_4;
$L__BB0_41:
	shr.u64 	%rd7, %rd17, 2;
	add.s32 	%r312, %r312, 1;
	setp.gt.u64 	%p23, %rd17, 3;
	mov.u64 	%rd17, %rd7;
	@%p23 bra 	$L__BB0_2;
$L__BB0_42:
	mov.b32 	%r311, 0;
	st.global.v2.u32 	[%rd2+24], {%r311, %r311};
	st.global.u32 	[%rd2+32], %r311;
	mov.b64 	%rd16, 0;
	st.global.u64 	[%rd2+40], %rd16;
	ret;

}
	// .globl	_Z7randomsP17curandStateXORWOWPj
.visible .entry _Z7randomsP17curandStateXORWOWPj(
	.param .u64 .ptr .align 1 _Z7randomsP17curandStateXORWOWPj_param_0,
	.param .u64 .ptr .align 1 _Z7randomsP17curandStateXORWOWPj_param_1
)
{
	.reg .b32 	%r<21>;
	.reg .b64 	%rd<9>;

	ld.param.u64 	%rd1, [_Z7randomsP17curandStateXORWOWPj_param_0];
	ld.param.u64 	%rd2, [_Z7randomsP17curandStateXORWOWPj_param_1];
	cvta.to.global.u64 	%rd3, %rd2;
	cvta.to.global.u64 	%rd4, %rd1;
	mov.u32 	%r1, %ctaid.x;
	mul.wide.u32 	%rd5, %r1, 48;
	add.s64 	%rd6, %rd4, %rd5;
	ld.global.v2.u32 	{%r2, %r3}, [%rd6];
	shr.u32 	%r4, %r3, 2;
	xor.b32  	%r5, %r4, %r3;
	ld.global.v2.u32 	{%r6, %r7}, [%rd6+8];
	ld.global.v2.u32 	{%r8, %r9}, [%rd6+16];
	st.global.v2.u32 	[%rd6+8], {%r7, %r8};
	shl.b32 	%r10, %r9, 4;
	shl.b32 	%r11, %r5, 1;
	xor.b32  	%r12, %r11, %r10;
	xor.b32  	%r13, %r12, %r5;
	xor.b32  	%r14, %r13, %r9;
	st.global.v2.u32 	[%rd6+16], {%r9, %r14};
	add.s32 	%r15, %r2, 362437;
	st.global.v2.u32 	[%rd6], {%r15, %r6};
	add.s32 	%r16, %r14, %r15;
	mul.hi.u32 	%r17, %r16, 954437177;
	shr.u32 	%r18, %r17, 1;
	mul.lo.s32 	%r19, %r18, 9;
	sub.s32 	%r20, %r16, %r19;
	mul.wide.u32 	%rd7, %r1, 4;
	add.s64 	%rd8, %rd3, %rd7;
	st.global.u32 	[%rd8], %r20;
	ret;

}


// ===== COMPILED SASS (sm_100) =====

	.target	sm_100

	.elftype	@"ET_EXEC"


//--------------------- .note.nv.tkinfo           --------------------------
	.section	.note.nv.tkinfo,"",@"SHT_NOTE"
	.sectionflags	@"SHF_NOTE_NV_TKINFO"
	.tkinfo
        /*0018*/ 	.word	0x00000002
        /*0030*/ 	.string	""
        /*0030*/ 	.string	"ptxas"
        /*0030*/ 	.string	"Cuda compilation tools, release 13.0, V13.0.88"
        /*0030*/ 	.string	"Build cuda_13.0.r13.0/compiler.36424714_0"
        /*0030*/ 	.string	"-arch sm_100 -m 64 "



//--------------------- .note.nv.cuinfo           --------------------------
	.section	.note.nv.cuinfo,"",@"SHT_NOTE"
	.sectionflags	@"SHF_NOTE_NV_CUINFO"
        /*0018*/ 	.short	0x0002
        /*001a*/ 	.short	0x0064
        /*001c*/ 	.short	0x0082
	.zero		2


//--------------------- .nv.info                  --------------------------
	.section	.nv.info,"",@"SHT_CUDA_INFO"
	.align	4


	//----- nvinfo : EIATTR_REGCOUNT
	.align		4
        /*0000*/ 	.byte	0x04, 0x2f
        /*0002*/ 	.short	(.L_10 - .L_9)
	.align		4
.L_9:
        /*0004*/ 	.word	index@(_Z4initjP17curandStateXORWOW)
        /*0008*/ 	.word	0x00000020


	//----- nvinfo : EIATTR_FRAME_SIZE
	.align		4
.L_10:
        /*000c*/ 	.byte	0x04, 0x11
        /*000e*/ 	.short	(.L_12 - .L_11)
	.align		4
.L_11:
        /*0010*/ 	.word	index@(_Z4initjP17curandStateXORWOW)
        /*0014*/ 	.word	0x00000000


	//----- nvinfo : EIATTR_REGCOUNT
	.align		4
.L_12:
        /*0018*/ 	.byte	0x04, 0x2f
        /*001a*/ 	.short	(.L_14 - .L_13)
	.align		4
.L_13:
        /*001c*/ 	.word	index@(_Z7randomsP17curandStateXORWOWPj)
        /*0020*/ 	.word	0x00000016


	//----- nvinfo : EIATTR_FRAME_SIZE
	.align		4
.L_14:
        /*0024*/ 	.byte	0x04, 0x11
        /*0026*/ 	.short	(.L_16 - .L_15)
	.align		4
.L_15:
        /*0028*/ 	.word	index@(_Z7randomsP17curandStateXORWOWPj)
        /*002c*/ 	.word	0x00000000


	//----- nvinfo : EIATTR_MIN_STACK_SIZE
	.align		4
.L_16:
        /*0030*/ 	.byte	0x04, 0x12
        /*0032*/ 	.short	(.L_18 - .L_17)
	.align		4
.L_17:
        /*0034*/ 	.word	index@(_Z7randomsP17curandStateXORWOWPj)
        /*0038*/ 	.word	0x00000000


	//----- nvinfo : EIATTR_MIN_STACK_SIZE
	.align		4
.L_18:
        /*003c*/ 	.byte	0x04, 0x12
        /*003e*/ 	.short	(.L_20 - .L_19)
	.align		4
.L_19:
        /*0040*/ 	.word	index@(_Z4initjP17curandStateXORWOW)
        /*0044*/ 	.word	0x00000000
.L_20:


//--------------------- .nv.compat                --------------------------
	.section	.nv.compat,"",@"SHT_CUDA_COMPAT_INFO"
	.align	4
        /*0000*/ 	.byte	0x02, 0x09, 0x00, 0x00, 0x02, 0x02, 0x01, 0x00, 0x02, 0x05, 0x05, 0x00, 0x03, 0x07, 0x01, 0x01
        /*0010*/ 	.byte	0x02, 0x03, 0x00, 0x00, 0x02, 0x06, 0x01, 0x00, 0x04, 0x0b, 0x08, 0x00, 0x09, 0x00, 0x00, 0x00
        /*0020*/ 	.byte	0x00, 0x00, 0x00, 0x00


//--------------------- .nv.info._Z7randomsP17curandStateXORWOWPj --------------------------
	.section	.nv.info._Z7randomsP17curandStateXORWOWPj,"",@"SHT_CUDA_INFO"
	.sectionflags	@""
	.align	4


	//----- nvinfo : EIATTR_CUDA_API_VERSION
	.align		4
        /*0000*/ 	.byte	0x04, 0x37
        /*0002*/ 	.short	(.L_22 - .L_21)
.L_21:
        /*0004*/ 	.word	0x00000082


	//----- nvinfo : EIATTR_KPARAM_INFO
	.align		4
.L_22:
        /*0008*/ 	.byte	0x04, 0x17
        /*000a*/ 	.short	(.L_24 - .L_23)
.L_23:
        /*000c*/ 	.word	0x00000000
        /*0010*/ 	.short	0x0001
        /*0012*/ 	.short	0x0008
        /*0014*/ 	.byte	0x00, 0xf5, 0x21, 0x00


	//----- nvinfo : EIATTR_KPARAM_INFO
	.align		4
.L_24:
        /*0018*/ 	.byte	0x04, 0x17
        /*001a*/ 	.short	(.L_26 - .L_25)
.L_25:
        /*001c*/ 	.word	0x00000000
        /*0020*/ 	.short	0x0000
        /*0022*/ 	.short	0x0000
        /*0024*/ 	.byte	0x00, 0xf5, 0x21, 0x00


	//----- nvinfo : EIATTR_SPARSE_MMA_MASK
	.align		4
.L_26:
        /*0028*/ 	.byte	0x03, 0x50
        /*002a*/ 	.short	0x0000


	//----- nvinfo : EIATTR_MAXREG_COUNT
	.align		4
        /*002c*/ 	.byte	0x03, 0x1b
        /*002e*/ 	.short	0x00ff


	//----- nvinfo : EIATTR_MERCURY_ISA_VERSION
	.align		4
        /*0030*/ 	.byte	0x03, 0x5f
        /*0032*/ 	.short	0x0101


	//----- nvinfo : EIATTR_VRC_CTA_INIT_COUNT
	.align		4
        /*0034*/ 	.byte	0x02, 0x4a
	.zero		1
	.zero		1


	//----- nvinfo : EIATTR_EXIT_INSTR_OFFSETS
	.align		4
        /*0038*/ 	.byte	0x04, 0x1c
        /*003a*/ 	.short	(.L_28 - .L_27)


	//   ....[0]....
.L_27:
        /*003c*/ 	.word	0x000001d0


	//----- nvinfo : EIATTR_CBANK_PARAM_SIZE
	.align		4
.L_28:
        /*0040*/ 	.byte	0x03, 0x19
        /*0042*/ 	.short	0x0010


	//----- nvinfo : EIATTR_PARAM_CBANK
	.align		4
        /*0044*/ 	.byte	0x04, 0x0a
        /*0046*/ 	.short	(.L_30 - .L_29)
	.align		4
.L_29:
        /*0048*/ 	.word	index@(.nv.constant0._Z7randomsP17curandStateXORWOWPj)
        /*004c*/ 	.short	0x0380
        /*004e*/ 	.short	0x0010


	//----- nvinfo : EIATTR_SW_WAR
	.align		4
.L_30:
        /*0050*/ 	.byte	0x04, 0x36
        /*0052*/ 	.short	(.L_32 - .L_31)
.L_31:
        /*0054*/ 	.word	0x00000008
.L_32:


//--------------------- .nv.info._Z4initjP17curandStateXORWOW --------------------------
	.section	.nv.info._Z4initjP17curandStateXORWOW,"",@"SHT_CUDA_INFO"
	.sectionflags	@""
	.align	4


	//----- nvinfo : EIATTR_CUDA_API_VERSION
	.align		4
        /*0000*/ 	.byte	0x04, 0x37
        /*0002*/ 	.short	(.L_34 - .L_33)
.L_33:
        /*0004*/ 	.word	0x00000082


	//----- nvinfo : EIATTR_KPARAM_INFO
	.align		4
.L_34:
        /*0008*/ 	.byte	0x04, 0x17
        /*000a*/ 	.short	(.L_36 - .L_35)
.L_35:
        /*000c*/ 	.word	0x00000000
        /*0010*/ 	.short	0x0001
        /*0012*/ 	.short	0x0008
        /*0014*/ 	.byte	0x00, 0xf5, 0x21, 0x00


	//----- nvinfo : EIATTR_KPARAM_INFO
	.align		4
.L_36:
        /*0018*/ 	.byte	0x04, 0x17
        /*001a*/ 	.short	(.L_38 - .L_37)
.L_37:
        /*001c*/ 	.word	0x00000000
        /*0020*/ 	.short	0x0000
        /*0022*/ 	.short	0x0000
        /*0024*/ 	.byte	0x00, 0xf0, 0x11, 0x00


	//----- nvinfo : EIATTR_SPARSE_MMA_MASK
	.align		4
.L_38:
        /*0028*/ 	.byte	0x03, 0x50
        /*002a*/ 	.short	0x0000


	//----- nvinfo : EIATTR_MAXREG_COUNT
	.align		4
        /*002c*/ 	.byte	0x03, 0x1b
        /*002e*/ 	.short	0x00ff


	//----- nvinfo : EIATTR_MERCURY_ISA_VERSION
	.align		4
        /*0030*/ 	.byte	0x03, 0x5f
        /*0032*/ 	.short	0x0101


	//----- nvinfo : EIATTR_VRC_CTA_INIT_COUNT
	.align		4
        /*0034*/ 	.byte	0x02, 0x4a
	.zero		1
	.zero		1


	//----- nvinfo : EIATTR_EXIT_INSTR_OFFSETS
	.align		4
        /*0038*/ 	.byte	0x04, 0x1c
        /*003a*/ 	.short	(.L_40 - .L_39)


	//   ....[0]....
.L_39:
        /*003c*/ 	.word	0x00000ea0


	//----- nvinfo : EIATTR_CBANK_PARAM_SIZE
	.align		4
.L_40:
        /*0040*/ 	.byte	0x03, 0x19
        /*0042*/ 	.short	0x0010


	//----- nvinfo : EIATTR_PARAM_CBANK
	.align		4
        /*0044*/ 	.byte	0x04, 0x0a
        /*0046*/ 	.short	(.L_42 - .L_41)
	.align		4
.L_41:
        /*0048*/ 	.word	index@(.nv.constant0._Z4initjP17curandStateXORWOW)
        /*004c*/ 	.short	0x0380
        /*004e*/ 	.short	0x0010


	//----- nvinfo : EIATTR_SW_WAR
	.align		4
.L_42:
        /*0050*/ 	.byte	0x04, 0x36
        /*0052*/ 	.short	(.L_44 - .L_43)
.L_43:
        /*0054*/ 	.word	0x00000008
.L_44:


//--------------------- .nv.callgraph             --------------------------
	.section	.nv.callgraph,"",@"SHT_CUDA_CALLGRAPH"
	.align	4
	.sectionentsize	8
	.align		4
        /*0000*/ 	.word	0x00000000
	.align		4
        /*0004*/ 	.word	0xffffffff
	.align		4
        /*0008*/ 	.word	0x00000000
	.align		4
        /*000c*/ 	.word	0xfffffffe
	.align		4
        /*0010*/ 	.word	0x00000000
	.align		4
        /*0014*/ 	.word	0xfffffffd
	.align		4
        /*0018*/ 	.word	0x00000000
	.align		4
        /*001c*/ 	.word	0xfffffffc


//--------------------- .nv.constant4             --------------------------
	.section	.nv.constant4,"a",@progbits
	.align	8
	.align		8
.nv.constant4:
        /*0000*/ 	.dword	precalc_xorwow_matrix
	.align		8
        /*0008*/ 	.dword	precalc_xorwow_offset_matrix
	.align		8
        /*0010*/ 	.dword	mrg32k3aM1
	.align		8
        /*0018*/ 	.dword	mrg32k3aM2
	.align		8
        /*0020*/ 	.dword	mrg32k3aM1SubSeq
	.align		8
        /*0028*/ 	.dword	mrg32k3aM2SubSeq
	.align		8
        /*0030*/ 	.dword	mrg32k3aM1Seq
	.align		8
        /*0038*/ 	.dword	mrg32k3aM2Seq


//--------------------- .nv.constant3             --------------------------
	.section	.nv.constant3,"a",@progbits
	.align	8
.nv.constant3:
	.type		__cr_lgamma_table,@object
	.size		__cr_lgamma_table,(.L_8 - __cr_lgamma_table)
__cr_lgamma_table:
        /*0000*/ 	.byte	0x00, 0x00, 0x00, 0x00, 0x00, 0x00, 0x00, 0x00, 0x00, 0x00, 0x00, 0x00, 0x00, 0x00, 0x00, 0x00
        /*0010*/ 	.byte	0xef, 0x39, 0xfa, 0xfe, 0x42, 0x2e, 0xe6, 0x3f, 0x02, 0x20, 0x2a, 0xfa, 0x0b, 0xab, 0xfc, 0x3f
        /*0020*/ 	.byte	0xf9, 0x2c, 0x92, 0x7c, 0xa7, 0x6c, 0x09, 0x40, 0xc9, 0x79, 0x44, 0x3c, 0x64, 0x26, 0x13, 0x40
        /*0030*/ 	.byte	0xca, 0x01, 0xcf, 0x3a, 0x27, 0x51, 0x1a, 0x40, 0x30, 0xcc, 0x2d, 0xf3, 0xe1, 0x0c, 0x21, 0x40
        /*0040*/ 	.byte	0x0d, 0xb7, 0xfc, 0x82, 0x8e, 0x35, 0x25, 0x40
.L_8:


//--------------------- .text._Z7randomsP17curandStateXORWOWPj --------------------------
	.section	.text._Z7randomsP17curandStateXORWOWPj,"ax",@progbits
	.align	128
        .global         _Z7randomsP17curandStateXORWOWPj
        .type           _Z7randomsP17curandStateXORWOWPj,@function
        .size           _Z7randomsP17curandStateXORWOWPj,(.L_x_8 - _Z7randomsP17curandStateXORWOWPj)
        .other          _Z7randomsP17curandStateXORWOWPj,@"STO_CUDA_ENTRY STV_DEFAULT"
_Z7randomsP17curandStateXORWOWPj:
.text._Z7randomsP17curandStateXORWOWPj:
[----:B------:R-:W-:Y:S01]  /*0000*/  LDC R1, c[0x0][0x37c] ;  /* 0x0000df00ff017b82 */ /* 0x000fe20000000800 */
[----:B------:R-:W0:Y:S07]  /*0010*/  S2R R15, SR_CTAID.X ;  /* 0x00000000000f7919 */ /* 0x000e2e0000002500 */
[----:B------:R-:W0:Y:S01]  /*0020*/  LDC.64 R2, c[0x0][0x380] ;  /* 0x0000e000ff027b82 */ /* 0x000e220000000a00 */
[----:B------:R-:W1:Y:S01]  /*0030*/  LDCU.64 UR4, c[0x0][0x358] ;  /* 0x00006b00ff0477ac */ /* 0x000e620008000a00 */
[----:B0-----:R-:W-:-:S05]  /*0040*/  IMAD.WIDE.U32 R2, R15, 0x30, R2 ;  /* 0x000000300f027825 */ /* 0x001fca00078e0002 */
[----:B-1----:R-:W2:Y:S04]  /*0050*/  LDG.E.64 R10, desc[UR4][R2.64] ;  /* 0x00000004020a7981 */ /* 0x002ea8000c1e1b00 */
[----:B------:R-:W3:Y:S04]  /*0060*/  LDG.E.64 R6, desc[UR4][R2.64+0x10] ;  /* 0x0000100402067981 */ /* 0x000ee8000c1e1b00 */
[----:B------:R-:W4:Y:S01]  /*0070*/  LDG.E.64 R4, desc[UR4][R2.64+0x8] ;  /* 0x0000080402047981 */ /* 0x000f22000c1e1b00 */
[----:B--2---:R-:W-:Y:S02]  /*0080*/  SHF.R.U32.HI R0, RZ, 0x2, R11 ;  /* 0x00000002ff007819 */ /* 0x004fe4000001160b */
[----:B------:R-:W-:-:S02]  /*0090*/  IADD3 R10, PT, PT, R10, 0x587c5, RZ ;  /* 0x000587c50a0a7810 */ /* 0x000fc40007ffe0ff */
[----:B------:R-:W-:Y:S01]  /*00a0*/  LOP3.LUT R0, R0, R11, RZ, 0x3c, !PT ;  /* 0x0000000b00007212 */ /* 0x000fe200078e3cff */
[----:B---3--:R-:W-:Y:S01]  /*00b0*/  IMAD.SHL.U32 R9, R7, 0x10, RZ ;  /* 0x0000001007097824 */ /* 0x008fe200078e00ff */
[----:B------:R-:W-:Y:S01]  /*00c0*/  MOV R17, R6 ;  /* 0x0000000600117202 */ /* 0x000fe20000000f00 */
[----:B------:R-:W-:Y:S01]  /*00d0*/  IMAD.MOV.U32 R18, RZ, RZ, R7 ;  /* 0x000000ffff127224 */ /* 0x000fe200078e0007 */
[----:B----4-:R-:W-:Y:S01]  /*00e0*/  MOV R16, R5 ;  /* 0x0000000500107202 */ /* 0x010fe20000000f00 */
[----:B------:R-:W-:-:S04]  /*00f0*/  IMAD.SHL.U32 R8, R0, 0x2, RZ ;  /* 0x0000000200087824 */ /* 0x000fc800078e00ff */
[----:B------:R-:W-:Y:S01]  /*0100*/  STG.E.64 desc[UR4][R2.64+0x8], R16 ;  /* 0x0000081002007986 */ /* 0x000fe2000c101b04 */
[----:B------:R-:W-:Y:S02]  /*0110*/  LOP3.LUT R0, R0, R8, R9, 0x96, !PT ;  /* 0x0000000800007212 */ /* 0x000fe400078e9609 */
[----:B------:R-:W0:Y:S02]  /*0120*/  LDC.64 R8, c[0x0][0x388] ;  /* 0x0000e200ff087b82 */ /* 0x000e240000000a00 */
[----:B------:R-:W-:-:S05]  /*0130*/  LOP3.LUT R19, R0, R7, RZ, 0x3c, !PT ;  /* 0x0000000700137212 */ /* 0x000fca00078e3cff */
[----:B------:R-:W-:Y:S01]  /*0140*/  IMAD.IADD R0, R19, 0x1, R10 ;  /* 0x0000000113007824 */ /* 0x000fe200078e020a */
[----:B------:R-:W-:Y:S03]  /*0150*/  STG.E.64 desc[UR4][R2.64+0x10], R18 ;  /* 0x0000101202007986 */ /* 0x000fe6000c101b04 */
[----:B------:R-:W-:-:S05]  /*0160*/  IMAD.HI.U32 R11, R0, 0x38e38e39, RZ ;  /* 0x38e38e39000b7827 */ /* 0x000fca00078e00ff */
[----:B------:R-:W-:-:S05]  /*0170*/  SHF.R.U32.HI R11, RZ, 0x1, R11 ;  /* 0x00000001ff0b7819 */ /* 0x000fca000001160b */
[----:B------:R-:W-:Y:S01]  /*0180*/  IMAD R13, R11, -0x9, R0 ;  /* 0xfffffff70b0d7824 */ /* 0x000fe200078e0200 */
[----:B------:R-:W-:Y:S01]  /*0190*/  MOV R11, R4 ;  /* 0x00000004000b7202 */ /* 0x000fe20000000f00 */
[----:B0-----:R-:W-:-:S04]  /*01a0*/  IMAD.WIDE.U32 R4, R15, 0x4, R8 ;  /* 0x000000040f047825 */ /* 0x001fc800078e0008 */
[----:B------:R-:W-:Y:S04]  /*01b0*/  STG.E.64 desc[UR4][R2.64], R10 ;  /* 0x0000000a02007986 */ /* 0x000fe8000c101b04 */
[----:B------:R-:W-:Y:S01]  /*01c0*/  STG.E desc[UR4][R4.64], R13 ;  /* 0x0000000d04007986 */ /* 0x000fe2000c101904 */
[----:B------:R-:W-:Y:S05]  /*01d0*/  EXIT ;  /* 0x000000000000794d */ /* 0x000fea0003800000 */
.L_x_0:
[----:B------:R-:W-:-:S00]  /*01e0*/  BRA `(.L_x_0) ;  /* 0xfffffffc00fc7947 */ /* 0x000fc0000383ffff */
[----:B------:R-:W-:-:S00]  /*01f0*/  NOP ;  /* 0x0000000000007918 */ /* 0x000fc00000000000 */
        /* <DEDUP_REMOVED lines=8> */
.L_x_8:


//--------------------- .text._Z4initjP17curandStateXORWOW --------------------------
	.section	.text._Z4initjP17curandStateXORWOW,"ax",@progbits
	.align	128
        .global         _Z4initjP17curandStateXORWOW
        .type           _Z4initjP17curandStateXORWOW,@function
        .size           _Z4initjP17curandStateXORWOW,(.L_x_9 - _Z4initjP17curandStateXORWOW)
        .other          _Z4initjP17curandStateXORWOW,@"STO_CUDA_ENTRY STV_DEFAULT"
_Z4initjP17curandStateXORWOW:
.text._Z4initjP17curandStateXORWOW:
[----:B------:R-:W-:Y:S01]  /*0000*/  LDC R1, c[0x0][0x37c] ;  /* 0x0000df00ff017b82 */ /* 0x000fe20000000800 */
[----:B------:R-:W0:Y:S07]  /*0010*/  S2R R13, SR_CTAID.X ;  /* 0x00000000000d7919 */ /* 0x000e2e0000002500 */
[----:B------:R-:W1:Y:S01]  /*0020*/  LDC R0, c[0x0][0x380] ;  /* 0x0000e000ff007b82 */ /* 0x000e620000000800 */
[----:B------:R-:W2:Y:S01]  /*0030*/  LDCU.64 UR6, c[0x0][0x358] ;  /* 0x00006b00ff0677ac */ /* 0x000ea20008000a00 */
[----:B------:R-:W-:-:S02]  /*0040*/  IMAD.MOV.U32 R7, RZ, RZ, -0x75bd8fc ;  /* 0xf8a42704ff077424 */ /* 0x000fc400078e00ff */
[----:B------:R-:W-:-:S04]  /*0050*/  IMAD.MOV.U32 R8, RZ, RZ, -0x23270784 ;  /* 0xdcd8f87cff087424 */ /* 0x000fc800078e00ff */
[----:B------:R-:W3:Y:S01]  /*0060*/  LDC.64 R2, c[0x0][0x388] ;  /* 0x0000e200ff027b82 */ /* 0x000ee20000000a00 */
[----:B-1----:R-:W-:-:S05]  /*0070*/  LOP3.LUT R0, R0, 0xaad26b49, RZ, 0x3c, !PT ;  /* 0xaad26b4900007812 */ /* 0x002fca00078e3cff */
[----:B------:R-:W-:Y:S01]  /*0080*/  IMAD R0, R0, 0x4182bed5, RZ ;  /* 0x4182bed500007824 */ /* 0x000fe200078e02ff */
[C---:B0-----:R-:W-:Y:S01]  /*0090*/  ISETP.NE.AND P0, PT, R13.reuse, RZ, PT ;  /* 0x000000ff0d00720c */ /* 0x041fe20003f05270 */
[----:B---3--:R-:W-:-:S03]  /*00a0*/  IMAD.WIDE.U32 R2, R13, 0x30, R2 ;  /* 0x000000300d027825 */ /* 0x008fc600078e0002 */
[C---:B------:R-:W-:Y:S01]  /*00b0*/  LOP3.LUT R6, R0.reuse, 0x159a55e5, RZ, 0x3c, !PT ;  /* 0x159a55e500067812 */ /* 0x040fe200078e3cff */
[C---:B------:R-:W-:Y:S02]  /*00c0*/  VIADD R4, R0.reuse, 0xd9f6dc18 ;  /* 0xd9f6dc1800047836 */ /* 0x040fe40000000000 */
[C---:B------:R-:W-:Y:S02]  /*00d0*/  VIADD R5, R0.reuse, 0x75bcd15 ;  /* 0x075bcd1500057836 */ /* 0x040fe40000000000 */
[----:B--2---:R0:W-:Y:S01]  /*00e0*/  STG.E.64 desc[UR6][R2.64+0x8], R6 ;  /* 0x0000080602007986 */ /* 0x0041e2000c101b06 */
[----:B------:R-:W-:-:S03]  /*00f0*/  VIADD R9, R0, 0x583f19 ;  /* 0x00583f1900097836 */ /* 0x000fc60000000000 */
[----:B------:R0:W-:Y:S04]  /*0100*/  STG.E.64 desc[UR6][R2.64], R4 ;  /* 0x0000000402007986 */ /* 0x0001e8000c101b06 */
[----:B------:R0:W-:Y:S01]  /*0110*/  STG.E.64 desc[UR6][R2.64+0x10], R8 ;  /* 0x0000100802007986 */ /* 0x0001e2000c101b06 */
[----:B------:R-:W-:Y:S05]  /*0120*/  @!P0 BRA `(.L_x_1) ;  /* 0x0000000c00488947 */ /* 0x000fea0003800000 */
[----:B------:R-:W-:Y:S02]  /*0130*/  IMAD.MOV.U32 R0, RZ, RZ, R13 ;  /* 0x000000ffff007224 */ /* 0x000fe400078e000d */
[----:B------:R-:W-:Y:S02]  /*0140*/  IMAD.MOV.U32 R15, RZ, RZ, RZ ;  /* 0x000000ffff0f7224 */ /* 0x000fe400078e00ff */
[----:B------:R-:W-:-:S07]  /*0150*/  IMAD.MOV.U32 R12, RZ, RZ, RZ ;  /* 0x000000ffff0c7224 */ /* 0x000fce00078e00ff */
.L_x_6:
[----:B0-----:R-:W-:-:S04]  /*0160*/  LOP3.LUT R2, R0, 0x3, RZ, 0xc0, !PT ;  /* 0x0000000300027812 */ /* 0x001fc800078ec0ff */
[----:B------:R-:W-:-:S04]  /*0170*/  ISETP.NE.U32.AND P0, PT, R2, RZ, PT ;  /* 0x000000ff0200720c */ /* 0x000fc80003f05070 */
[----:B------:R-:W-:-:S13]  /*0180*/  ISETP.NE.AND.EX P0, PT, RZ, RZ, PT, P0 ;  /* 0x000000ffff00720c */ /* 0x000fda0003f05300 */
[----:B------:R-:W-:Y:S05]  /*0190*/  @!P0 BRA `(.L_x_2) ;  /* 0x0000000c00148947 */ /* 0x000fea0003800000 */
[----:B------:R-:W0:Y:S01]  /*01a0*/  LDC.64 R6, c[0x4][RZ] ;  /* 0x01000000ff067b82 */ /* 0x000e220000000a00 */
[----:B------:R-:W-:Y:S01]  /*01b0*/  UMOV UR4, URZ ;  /* 0x000000ff00047c82 */ /* 0x000fe20008000000 */
[----:B0-----:R-:W-:-:S07]  /*01c0*/  IMAD.WIDE.U32 R6, R12, 0xc80, R6 ;  /* 0x00000c800c067825 */ /* 0x001fce00078e0006 */
.L_x_5:
[----:B0-----:R-:W-:Y:S01]  /*01d0*/  IMAD.MOV.U32 R14, RZ, RZ, RZ ;  /* 0x000000ffff0e7224 */ /* 0x001fe200078e00ff */
[----:B------:R-:W-:Y:S01]  /*01e0*/  CS2R R2, SRZ ;  /* 0x0000000000027805 */ /* 0x000fe2000001ff00 */
[----:B------:R-:W-:Y:S01]  /*01f0*/  IMAD.MOV.U32 R16, RZ, RZ, RZ ;  /* 0x000000ffff107224 */ /* 0x000fe200078e00ff */
[----:B------:R-:W-:-:S07]  /*0200*/  CS2R R4, SRZ ;  /* 0x0000000000047805 */ /* 0x000fce000001ff00 */
.L_x_4:
[----:B------:R-:W0:Y:S02]  /*0210*/  LDC.64 R8, c[0x0][0x388] ;  /* 0x0000e200ff087b82 */ /* 0x000e240000000a00 */
[----:B0-----:R-:W-:-:S04]  /*0220*/  IMAD.WIDE.U32 R10, R13, 0x30, R8 ;  /* 0x000000300d0a7825 */ /* 0x001fc800078e0008 */
[----:B------:R-:W-:-:S05]  /*0230*/  IMAD.WIDE.U32 R10, R16, 0x4, R10 ;  /* 0x00000004100a7825 */ /* 0x000fca00078e000a */
[----:B------:R0:W5:Y:S01]  /*0240*/  LDG.E R17, desc[UR6][R10.64+0x4] ;  /* 0x000004060a117981 */ /* 0x000162000c1e1900 */
[----:B------:R-:W-:-:S07]  /*0250*/  IMAD.MOV.U32 R18, RZ, RZ, RZ ;  /* 0x000000ffff127224 */ /* 0x000fce00078e00ff */
.L_x_3:
[----:B-----5:R-:W-:Y:S01]  /*0260*/  SHF.R.U32.HI R22, RZ, R18, R17 ;  /* 0x00000012ff167219 */ /* 0x020fe20000011611 */
[----:B0-----:R-:W-:-:S03]  /*0270*/  IMAD.SHL.U32 R11, R16, 0x20, RZ ;  /* 0x00000020100b7824 */ /* 0x001fc600078e00ff */
[----:B------:R-:W-:Y:S01]  /*0280*/  LOP3.LUT R19, R22, 0x1, RZ, 0xc0, !PT ;  /* 0x0000000116137812 */ /* 0x000fe200078ec0ff */
[----:B------:R-:W-:-:S03]  /*0290*/  IMAD.IADD R10, R11, 0x1, R18 ;  /* 0x000000010b0a7824 */ /* 0x000fc600078e0212 */
[----:B------:R-:W-:Y:S01]  /*02a0*/  ISETP.NE.U32.AND P0, PT, R19, 0x1, PT ;  /* 0x000000011300780c */ /* 0x000fe20003f05070 */
[----:B------:R-:W-:-:S03]  /*02b0*/  IMAD R11, R10, 0x5, RZ ;  /* 0x000000050a0b7824 */ /* 0x000fc600078e02ff */
[----:B------:R-:W-:Y:S01]  /*02c0*/  R2P PR, R22, 0x7e ;  /* 0x0000007e16007804 */ /* 0x000fe20000000000 */
[----:B------:R-:W-:-:S08]  /*02d0*/  IMAD.WIDE.U32 R10, R11, 0x4, R6 ;  /* 0x000000040b0a7825 */ /* 0x000fd000078e0006 */
[----:B------:R-:W2:Y:S04]  /*02e0*/  @!P0 LDG.E R19, desc[UR6][R10.64] ;  /* 0x000000060a138981 */ /* 0x000ea8000c1e1900 */
[----:B------:R-:W3:Y:S04]  /*02f0*/  @!P0 LDG.E R20, desc[UR6][R10.64+0x10] ;  /* 0x000010060a148981 */ /* 0x000ee8000c1e1900 */
[----:B------:R-:W4:Y:S04]  /*0300*/  @P1 LDG.E R21, desc[UR6][R10.64+0x14] ;  /* 0x000014060a151981 */ /* 0x000f28000c1e1900 */
[----:B------:R-:W4:Y:S04]  /*0310*/  @P2 LDG.E R23, desc[UR6][R10.64+0x28] ;  /* 0x000028060a172981 */ /* 0x000f28000c1e1900 */
[----:B------:R-:W4:Y:S04]  /*0320*/  @P1 LDG.E R24, desc[UR6][R10.64+0x24] ;  /* 0x000024060a181981 */ /* 0x000f28000c1e1900 */
[----:B------:R-:W4:Y:S04]  /*0330*/  @P2 LDG.E R26, desc[UR6][R10.64+0x38] ;  /* 0x000038060a1a2981 */ /* 0x000f28000c1e1900 */
[----:B------:R-:W4:Y:S04]  /*0340*/  @P3 LDG.E R25, desc[UR6][R10.64+0x3c] ;  /* 0x00003c060a193981 */ /* 0x000f28000c1e1900 */
[----:B------:R-:W4:Y:S01]  /*0350*/  @P4 LDG.E R27, desc[UR6][R10.64+0x50] ;  /* 0x000050060a1b4981 */ /* 0x000f22000c1e1900 */
[----:B--2---:R-:W-:-:S03]  /*0360*/  @!P0 LOP3.LUT R14, R14, R19, RZ, 0x3c, !PT ;  /* 0x000000130e0e8212 */ /* 0x004fc600078e3cff */
[----:B------:R-:W2:Y:S01]  /*0370*/  @!P0 LDG.E R19, desc[UR6][R10.64+0x4] ;  /* 0x000004060a138981 */ /* 0x000ea2000c1e1900 */
[----:B---3--:R-:W-:-:S03]  /*0380*/  @!P0 LOP3.LUT R3, R3, R20, RZ, 0x3c, !PT ;  /* 0x0000001403038212 */ /* 0x008fc600078e3cff */
[----:B------:R-:W3:Y:S01]  /*0390*/  @!P0 LDG.E R20, desc[UR6][R10.64+0x8] ;  /* 0x000008060a148981 */ /* 0x000ee2000c1e1900 */
[----:B----4-:R-:W-:-:S03]  /*03a0*/  @P1 LOP3.LUT R14, R14, R21, RZ, 0x3c, !PT ;  /* 0x000000150e0e1212 */ /* 0x010fc600078e3cff */
[----:B------:R-:W4:Y:S01]  /*03b0*/  @!P0 LDG.E R21, desc[UR6][R10.64+0xc] ;  /* 0x00000c060a158981 */ /* 0x000f22000c1e1900 */
[----:B------:R-:W-:-:S03]  /*03c0*/  @P2 LOP3.LUT R14, R14, R23, RZ, 0x3c, !PT ;  /* 0x000000170e0e2212 */ /* 0x000fc600078e3cff */
[----:B------:R-:W4:Y:S01]  /*03d0*/  @P1 LDG.E R23, desc[UR6][R10.64+0x18] ;  /* 0x000018060a171981 */ /* 0x000f22000c1e1900 */
[----:B------:R-:W-:-:S03]  /*03e0*/  @P1 LOP3.LUT R3, R3, R24, RZ, 0x3c, !PT ;  /* 0x0000001803031212 */ /* 0x000fc600078e3cff */
[----:B------:R-:W4:Y:S01]  /*03f0*/  @P2 LDG.E R24, desc[UR6][R10.64+0x30] ;  /* 0x000030060a182981 */ /* 0x000f22000c1e1900 */
[----:B--2---:R-:W-:-:S03]  /*0400*/  @!P0 LOP3.LUT R4, R4, R19, RZ, 0x3c, !PT ;  /* 0x0000001304048212 */ /* 0x004fc600078e3cff */
[----:B------:R-:W2:Y:S01]  /*0410*/  @P1 LDG.E R19, desc[UR6][R10.64+0x20] ;  /* 0x000020060a131981 */ /* 0x000ea2000c1e1900 */
[----:B---3--:R-:W-:-:S03]  /*0420*/  @!P0 LOP3.LUT R5, R5, R20, RZ, 0x3c, !PT ;  /* 0x0000001405058212 */ /* 0x008fc600078e3cff */
[----:B------:R-:W3:Y:S01]  /*0430*/  @P1 LDG.E R20, desc[UR6][R10.64+0x1c] ;  /* 0x00001c060a141981 */ /* 0x000ee2000c1e1900 */
[----:B----4-:R-:W-:-:S03]  /*0440*/  @!P0 LOP3.LUT R2, R2, R21, RZ, 0x3c, !PT ;  /* 0x0000001502028212 */ /* 0x010fc600078e3cff */
[----:B------:R-:W4:Y:S01]  /*0450*/  @P2 LDG.E R21, desc[UR6][R10.64+0x2c] ;  /* 0x00002c060a152981 */ /* 0x000f22000c1e1900 */
[----:B------:R-:W-:-:S03]  /*0460*/  @P1 LOP3.LUT R4, R4, R23, RZ, 0x3c, !PT ;  /* 0x0000001704041212 */ /* 0x000fc600078e3cff */
[----:B------:R-:W4:Y:S01]  /*0470*/  @P2 LDG.E R23, desc[UR6][R10.64+0x34] ;  /* 0x000034060a172981 */ /* 0x000f22000c1e1900 */
[----:B------:R-:W-:-:S03]  /*0480*/  @P2 LOP3.LUT R3, R3, R26, RZ, 0x3c, !PT ;  /* 0x0000001a03032212 */ /* 0x000fc600078e3cff */
[----:B------:R-:W4:Y:S01]  /*0490*/  @P3 LDG.E R26, desc[UR6][R10.64+0x4c] ;  /* 0x00004c060a1a3981 */ /* 0x000f22000c1e1900 */
[----:B------:R-:W-:-:S03]  /*04a0*/  @P3 LOP3.LUT R14, R14, R25, RZ, 0x3c, !PT ;  /* 0x000000190e0e3212 */ /* 0x000fc600078e3cff */
[----:B------:R-:W4:Y:S01]  /*04b0*/  @P5 LDG.E R25, desc[UR6][R10.64+0x64] ;  /* 0x000064060a195981 */ /* 0x000f22000c1e1900 */
[----:B--2---:R-:W-:-:S03]  /*04c0*/  @P1 LOP3.LUT R2, R2, R19, RZ, 0x3c, !PT ;  /* 0x0000001302021212 */ /* 0x004fc600078e3cff */
[----:B------:R-:W2:Y:S01]  /*04d0*/  @P3 LDG.E R19, desc[UR6][R10.64+0x40] ;  /* 0x000040060a133981 */ /* 0x000ea2000c1e1900 */
[----:B---3--:R-:W-:-:S03]  /*04e0*/  @P1 LOP3.LUT R5, R5, R20, RZ, 0x3c, !PT ;  /* 0x0000001405051212 */ /* 0x008fc600078e3cff */
[----:B------:R-:W3:Y:S01]  /*04f0*/  @P3 LDG.E R20, desc[UR6][R10.64+0x44] ;  /* 0x000044060a143981 */ /* 0x000ee2000c1e1900 */
[----:B------:R-:W-:-:S03]  /*0500*/  @P2 LOP3.LUT R5, R5, R24, RZ, 0x3c, !PT ;  /* 0x0000001805052212 */ /* 0x000fc600078e3cff */
[----:B------:R-:W3:Y:S01]  /*0510*/  @P4 LDG.E R24, desc[UR6][R10.64+0x58] ;  /* 0x000058060a184981 */ /* 0x000ee2000c1e1900 */
[----:B----4-:R-:W-:Y:S02]  /*0520*/  @P2 LOP3.LUT R4, R4, R21, RZ, 0x3c, !PT ;  /* 0x0000001504042212 */ /* 0x010fe400078e3cff */
[----:B------:R-:W-:Y:S01]  /*0530*/  @P2 LOP3.LUT R2, R2, R23, RZ, 0x3c, !PT ;  /* 0x0000001702022212 */ /* 0x000fe200078e3cff */
[----:B------:R-:W4:Y:S04]  /*0540*/  @P3 LDG.E R21, desc[UR6][R10.64+0x48] ;  /* 0x000048060a153981 */ /* 0x000f28000c1e1900 */
[----:B------:R-:W4:Y:S01]  /*0550*/  @P4 LDG.E R23, desc[UR6][R10.64+0x54] ;  /* 0x000054060a174981 */ /* 0x000f22000c1e1900 */
[----:B------:R-:W-:Y:S02]  /*0560*/  @P4 LOP3.LUT R14, R14, R27, RZ, 0x3c, !PT ;  /* 0x0000001b0e0e4212 */ /* 0x000fe400078e3cff */
[----:B------:R-:W-:-:S02]  /*0570*/  @P3 LOP3.LUT R3, R3, R26, RZ, 0x3c, !PT ;  /* 0x0000001a03033212 */ /* 0x000fc400078e3cff */
        /* <DEDUP_REMOVED lines=9> */
[----:B----4-:R-:W-:-:S03]  /*0610*/  @P3 LOP3.LUT R2, R2, R21, RZ, 0x3c, !PT ;  /* 0x0000001502023212 */ /* 0x010fc600078e3cff */
[----:B------:R-:W4:Y:S01]  /*0620*/  @P5 LDG.E R21, desc[UR6][R10.64+0x68] ;  /* 0x000068060a155981 */ /* 0x000f22000c1e1900 */
[----:B------:R-:W-:-:S03]  /*0630*/  @P4 LOP3.LUT R4, R4, R23, RZ, 0x3c, !PT ;  /* 0x0000001704044212 */ /* 0x000fc600078e3cff */
[----:B------:R-:W4:Y:S01]  /*0640*/  @P5 LDG.E R23, desc[UR6][R10.64+0x70] ;  /* 0x000070060a175981 */ /* 0x000f22000c1e1900 */
[----:B------:R-:W-:Y:S02]  /*0650*/  LOP3.LUT P0, RZ, R22, 0x80, RZ, 0xc0, !PT ;  /* 0x0000008016ff7812 */ /* 0x000fe4000780c0ff */
[----:B------:R-:W-:Y:S02]  /*0660*/  @P4 LOP3.LUT R3, R3, R26, RZ, 0x3c, !PT ;  /* 0x0000001a03034212 */ /* 0x000fe400078e3cff */
[----:B------:R-:W-:Y:S02]  /*0670*/  @P6 LOP3.LUT R14, R14, R25, RZ, 0x3c, !PT ;  /* 0x000000190e0e6212 */ /* 0x000fe400078e3cff */
[----:B------:R-:W4:Y:S07]  /*0680*/  @P6 LDG.E R25, desc[UR6][R10.64+0x7c] ;  /* 0x00007c060a196981 */ /* 0x000f2e000c1e1900 */
[----:B------:R-:W4:Y:S04]  /*0690*/  @P0 LDG.E R27, desc[UR6][R10.64+0x8c] ;  /* 0x00008c060a1b0981 */ /* 0x000f28000c1e1900 */
[----:B------:R-:W4:Y:S04]  /*06a0*/  @P0 LDG.E R26, desc[UR6][R10.64+0x94] ;  /* 0x000094060a1a0981 */ /* 0x000f28000c1e1900 */
        /* <DEDUP_REMOVED lines=11> */
[----:B------:R-:W-:Y:S02]  /*0760*/  @P6 LOP3.LUT R4, R4, R25, RZ, 0x3c, !PT ;  /* 0x0000001904046212 */ /* 0x000fe400078e3cff */
[----:B------:R-:W-:Y:S02]  /*0770*/  @P0 LOP3.LUT R14, R14, R27, RZ, 0x3c, !PT ;  /* 0x0000001b0e0e0212 */ /* 0x000fe400078e3cff */
[----:B--2---:R-:W-:Y:S02]  /*0780*/  @P6 LOP3.LUT R2, R2, R19, RZ, 0x3c, !PT ;  /* 0x0000001302026212 */ /* 0x004fe400078e3cff */
[----:B---3--:R-:W-:Y:S02]  /*0790*/  @P6 LOP3.LUT R5, R5, R20, RZ, 0x3c, !PT ;  /* 0x0000001405056212 */ /* 0x008fe400078e3cff */
[----:B------:R-:W-:Y:S02]  /*07a0*/  @P6 LOP3.LUT R3, R3, R24, RZ, 0x3c, !PT ;  /* 0x0000001803036212 */ /* 0x000fe400078e3cff */
[----:B------:R-:W-:-:S02]  /*07b0*/  @P0 LOP3.LUT R5, R5, R26, RZ, 0x3c, !PT ;  /* 0x0000001a05050212 */ /* 0x000fc400078e3cff */
[----:B----4-:R-:W-:Y:S02]  /*07c0*/  @P0 LOP3.LUT R4, R4, R21, RZ, 0x3c, !PT ;  /* 0x0000001504040212 */ /* 0x010fe400078e3cff */
[----:B------:R-:W-:Y:S02]  /*07d0*/  @P0 LOP3.LUT R3, R3, R28, RZ, 0x3c, !PT ;  /* 0x0000001c03030212 */ /* 0x000fe400078e3cff */
[----:B------:R-:W-:Y:S02]  /*07e0*/  @P0 LOP3.LUT R2, R2, R23, RZ, 0x3c, !PT ;  /* 0x0000001702020212 */ /* 0x000fe400078e3cff */
[----:B------:R-:W-:-:S13]  /*07f0*/  R2P PR, R22.B1, 0x7f ;  /* 0x0000007f16007804 */ /* 0x000fda0000001000 */
[----:B------:R-:W2:Y:S04]  /*0800*/  @P0 LDG.E R19, desc[UR6][R10.64+0xa0] ;  /* 0x0000a0060a130981 */ /* 0x000ea8000c1e1900 */
[----:B------:R-:W3:Y:S04]  /*0810*/  @P1 LDG.E R23, desc[UR6][R10.64+0xb4] ;  /* 0x0000b4060a171981 */ /* 0x000ee8000c1e1900 */
[----:B------:R-:W4:Y:S04]  /*0820*/  @P0 LDG.E R21, desc[UR6][R10.64+0xa4] ;  /* 0x0000a4060a150981 */ /* 0x000f28000c1e1900 */
[----:B------:R-:W4:Y:S04]  /*0830*/  @P2 LDG.E R25, desc[UR6][R10.64+0xc8] ;  /* 0x0000c8060a192981 */ /* 0x000f28000c1e1900 */
[----:B------:R-:W4:Y:S04]  /*0840*/  @P3 LDG.E R27, desc[UR6][R10.64+0xdc] ;  /* 0x0000dc060a1b3981 */ /* 0x000f28000c1e1900 */
[----:B------:R-:W4:Y:S04]  /*0850*/  @P0 LDG.E R20, desc[UR6][R10.64+0xa8] ;  /* 0x0000a8060a140981 */ /* 0x000f28000c1e1900 */
[----:B------:R-:W4:Y:S04]  /*0860*/  @P0 LDG.E R24, desc[UR6][R10.64+0xb0] ;  /* 0x0000b0060a180981 */ /* 0x000f28000c1e1900 */
[----:B------:R-:W4:Y:S04]  /*0870*/  @P4 LDG.E R29, desc[UR6][R10.64+0xf0] ;  /* 0x0000f0060a1d4981 */ /* 0x000f28000c1e1900 */
[----:B------:R-:W4:Y:S01]  /*0880*/  @P1 LDG.E R26, desc[UR6][R10.64+0xc4] ;  /* 0x0000c4060a1a1981 */ /* 0x000f22000c1e1900 */
[----:B--2---:R-:W-:-:S03]  /*0890*/  @P0 LOP3.LUT R14, R14, R19, RZ, 0x3c, !PT ;  /* 0x000000130e0e0212 */ /* 0x004fc600078e3cff */
[----:B------:R-:W2:Y:S01]  /*08a0*/  @P0 LDG.E R19, desc[UR6][R10.64+0xac] ;  /* 0x0000ac060a130981 */ /* 0x000ea2000c1e1900 */
[----:B---3--:R-:W-:-:S03]  /*08b0*/  @P1 LOP3.LUT R14, R14, R23, RZ, 0x3c, !PT ;  /* 0x000000170e0e1212 */ /* 0x008fc600078e3cff */
[----:B------:R-:W3:Y:S01]  /*08c0*/  @P1 LDG.E R23, desc[UR6][R10.64+0xc0] ;  /* 0x0000c0060a171981 */ /* 0x000ee2000c1e1900 */
[----:B----4-:R-:W-:-:S03]  /*08d0*/  @P0 LOP3.LUT R4, R4, R21, RZ, 0x3c, !PT ;  /* 0x0000001504040212 */ /* 0x010fc600078e3cff */
[----:B------:R-:W4:Y:S01]  /*08e0*/  @P1 LDG.E R21, desc[UR6][R10.64+0xb8] ;  /* 0x0000b8060a151981 */ /* 0x000f22000c1e1900 */
[----:B------:R-:W-:-:S03]  /*08f0*/  @P2 LOP3.LUT R14, R14, R25, RZ, 0x3c, !PT ;  /* 0x000000190e0e2212 */ /* 0x000fc600078e3cff */
[----:B------:R-:W4:Y:S01]  /*0900*/  @P5 LDG.E R25, desc[UR6][R10.64+0x104] ;  /* 0x000104060a195981 */ /* 0x000f22000c1e1900 */
[----:B------:R-:W-:-:S03]  /*0910*/  @P3 LOP3.LUT R14, R14, R27, RZ, 0x3c, !PT ;  /* 0x0000001b0e0e3212 */ /* 0x000fc600078e3cff */
[----:B------:R-:W4:Y:S01]  /*0920*/  @P6 LDG.E R27, desc[UR6][R10.64+0x118] ;  /* 0x000118060a1b6981 */ /* 0x000f22000c1e1900 */
[----:B------:R-:W-:-:S03]  /*0930*/  @P0 LOP3.LUT R5, R5, R20, RZ, 0x3c, !PT ;  /* 0x0000001405050212 */ /* 0x000fc600078e3cff */
[----:B------:R-:W4:Y:S01]  /*0940*/  @P1 LDG.E R20, desc[UR6][R10.64+0xbc] ;  /* 0x0000bc060a141981 */ /* 0x000f22000c1e1900 */
[----:B------:R-:W-:-:S03]  /*0950*/  @P0 LOP3.LUT R3, R3, R24, RZ, 0x3c, !PT ;  /* 0x0000001803030212 */ /* 0x000fc600078e3cff */
[----:B------:R-:W4:Y:S01]  /*0960*/  @P2 LDG.E R24, desc[UR6][R10.64+0xd8] ;  /* 0x0000d8060a182981 */ /* 0x000f22000c1e1900 */
[----:B------:R-:W-:Y:S02]  /*0970*/  @P4 LOP3.LUT R14, R14, R29, RZ, 0x3c, !PT ;  /* 0x0000001d0e0e4212 */ /* 0x000fe400078e3cff */
[----:B------:R-:W-:Y:S02]  /*0980*/  @P1 LOP3.LUT R3, R3, R26, RZ, 0x3c, !PT ;  /* 0x0000001a03031212 */ /* 0x000fe400078e3cff */
[----:B------:R-:W4:Y:S01]  /*0990*/  @P3 LDG.E R26, desc[UR6][R10.64+0xe4] ;  /* 0x0000e4060a1a3981 */ /* 0x000f22000c1e1900 */
[----:B--2---:R-:W-:Y:S02]  /*09a0*/  @P0 LOP3.LUT R2, R2, R19, RZ, 0x3c, !PT ;  /* 0x0000001302020212 */ /* 0x004fe400078e3cff */
[----:B------:R-:W-:Y:S01]  /*09b0*/  LOP3.LUT P0, RZ, R22, 0x8000, RZ, 0xc0, !PT ;  /* 0x0000800016ff7812 */ /* 0x000fe2000780c0ff */
[----:B------:R-:W2:Y:S01]  /*09c0*/  @P2 LDG.E R19, desc[UR6][R10.64+0xcc] ;  /* 0x0000cc060a132981 */ /* 0x000ea2000c1e1900 */
[----:B---3--:R-:W-:-:S03]  /*09d0*/  @P1 LOP3.LUT R2, R2, R23, RZ, 0x3c, !PT ;  /* 0x0000001702021212 */ /* 0x008fc600078e3cff */
[----:B------:R-:W3:Y:S01]  /*09e0*/  @P2 LDG.E R22, desc[UR6][R10.64+0xd0] ;  /* 0x0000d0060a162981 */ /* 0x000ee2000c1e1900 */
[----:B----4-:R-:W-:-:S03]  /*09f0*/  @P1 LOP3.LUT R4, R4, R21, RZ, 0x3c, !PT ;  /* 0x0000001504041212 */ /* 0x010fc600078e3cff */
[----:B------:R-:W4:Y:S01]  /*0a00*/  @P2 LDG.E R21, desc[UR6][R10.64+0xd4] ;  /* 0x0000d4060a152981 */ /* 0x000f22000c1e1900 */
[----:B------:R-:W-:-:S03]  /*0a10*/  @P5 LOP3.LUT R14, R14, R25, RZ, 0x3c, !PT ;  /* 0x000000190e0e5212 */ /* 0x000fc600078e3cff */
[----:B------:R-:W4:Y:S04]  /*0a20*/  @P3 LDG.E R23, desc[UR6][R10.64+0xe0] ;  /* 0x0000e0060a173981 */ /* 0x000f28000c1e1900 */
[----:B------:R-:W4:Y:S01]  /*0a30*/  @P3 LDG.E R25, desc[UR6][R10.64+0xe8] ;  /* 0x0000e8060a193981 */ /* 0x000f22000c1e1900 */
[----:B------:R-:W-:-:S03]  /*0a40*/  @P1 LOP3.LUT R5, R5, R20, RZ, 0x3c, !PT ;  /* 0x0000001405051212 */ /* 0x000fc600078e3cff */
[----:B------:R-:W4:Y:S01]  /*0a50*/  @P3 LDG.E R20, desc[UR6][R10.64+0xec] ;  /* 0x0000ec060a143981 */ /* 0x000f22000c1e1900 */
[----:B------:R-:W-:-:S03]  /*0a60*/  @P2 LOP3.LUT R3, R3, R24, RZ, 0x3c, !PT ;  /* 0x0000001803032212 */ /* 0x000fc600078e3cff */
        /* <DEDUP_REMOVED lines=8> */
[----:B------:R-:W-:Y:S02]  /*0af0*/  @P3 LOP3.LUT R5, R5, R26, RZ, 0x3c, !PT ;  /* 0x0000001a05053212 */ /* 0x000fe400078e3cff */
[----:B------:R-:W-:Y:S01]  /*0b00*/  @P3 LOP3.LUT R4, R4, R23, RZ, 0x3c, !PT ;  /* 0x0000001704043212 */ /* 0x000fe200078e3cff */
[----:B------:R-:W4:Y:S01]  /*0b10*/  @P5 LDG.E R26, desc[UR6][R10.64+0x10c] ;  /* 0x00010c060a1a5981 */ /* 0x000f22000c1e1900 */
[----:B------:R-:W-:-:S03]  /*0b20*/  @P3 LOP3.LUT R2, R2, R25, RZ, 0x3c, !PT ;  /* 0x0000001902023212 */ /* 0x000fc600078e3cff */
[----:B------:R-:W4:Y:S04]  /*0b30*/  @P5 LDG.E R23, desc[UR6][R10.64+0x108] ;  /* 0x000108060a175981 */ /* 0x000f28000c1e1900 */
        /* <DEDUP_REMOVED lines=19> */
[----:B------:R-:W-:-:S05]  /*0c70*/  VIADD R18, R18, 0x10 ;  /* 0x0000001012127836 */ /* 0x000fca0000000000 */
[----:B------:R-:W-:Y:S02]  /*0c80*/  ISETP.NE.AND P1, PT, R18, 0x20, PT ;  /* 0x000000201200780c */ /* 0x000fe40003f25270 */
[----:B------:R-:W-:-:S04]  /*0c90*/  @P5 LOP3.LUT R3, R3, R20, RZ, 0x3c, !PT ;  /* 0x0000001403035212 */ /* 0x000fc800078e3cff */
[----:B------:R-:W-:Y:S02]  /*0ca0*/  @P6 LOP3.LUT R3, R3, R24, RZ, 0x3c, !PT ;  /* 0x0000001803036212 */ /* 0x000fe400078e3cff */
[----:B------:R-:W-:Y:S02]  /*0cb0*/  @P0 LOP3.LUT R14, R14, R27, RZ, 0x3c, !PT ;  /* 0x0000001b0e0e0212 */ /* 0x000fe400078e3cff */
[----:B------:R-:W-:Y:S02]  /*0cc0*/  @P0 LOP3.LUT R3, R3, R28, RZ, 0x3c, !PT ;  /* 0x0000001c03030212 */ /* 0x000fe400078e3cff */
[----:B--2---:R-:W-:Y:S02]  /*0cd0*/  @P6 LOP3.LUT R4, R4, R19, RZ, 0x3c, !PT ;  /* 0x0000001304046212 */ /* 0x004fe400078e3cff */
[----:B---3--:R-:W-:Y:S02]  /*0ce0*/  @P6 LOP3.LUT R5, R5, R22, RZ, 0x3c, !PT ;  /* 0x0000001605056212 */ /* 0x008fe400078e3cff */
[----:B----4-:R-:W-:-:S02]  /*0cf0*/  @P6 LOP3.LUT R2, R2, R21, RZ, 0x3c, !PT ;  /* 0x0000001502026212 */ /* 0x010fc400078e3cff */
[----:B------:R-:W-:Y:S02]  /*0d00*/  @P0 LOP3.LUT R5, R5, R26, RZ, 0x3c, !PT ;  /* 0x0000001a05050212 */ /* 0x000fe400078e3cff */
[----:B------:R-:W-:Y:S02]  /*0d10*/  @P0 LOP3.LUT R4, R4, R23, RZ, 0x3c, !PT ;  /* 0x0000001704040212 */ /* 0x000fe400078e3cff */
[----:B------:R-:W-:Y:S01]  /*0d20*/  @P0 LOP3.LUT R2, R2, R25, RZ, 0x3c, !PT ;  /* 0x0000001902020212 */ /* 0x000fe200078e3cff */
[----:B------:R-:W-:Y:S06]  /*0d30*/  @P1 BRA `(.L_x_3) ;  /* 0xfffffff400481947 */ /* 0x000fec000383ffff */
[----:B------:R-:W-:-:S05]  /*0d40*/  VIADD R16, R16, 0x1 ;  /* 0x0000000110107836 */ /* 0x000fca0000000000 */
[----:B------:R-:W-:-:S13]  /*0d50*/  ISETP.NE.AND P0, PT, R16, 0x5, PT ;  /* 0x000000051000780c */ /* 0x000fda0003f05270 */
[----:B------:R-:W-:Y:S05]  /*0d60*/  @P0 BRA `(.L_x_4) ;  /* 0xfffffff400280947 */ /* 0x000fea000383ffff */
[----:B------:R-:W-:Y:S01]  /*0d70*/  UIADD3 UR4, UPT, UPT, UR4, 0x1, URZ ;  /* 0x0000000104047890 */ /* 0x000fe2000fffe0ff */
[----:B------:R-:W-:Y:S01]  /*0d80*/  LOP3.LUT R10, R0, 0x3, RZ, 0xc0, !PT ;  /* 0x00000003000a7812 */ /* 0x000fe200078ec0ff */
[----:B------:R-:W-:-:S04]  /*0d90*/  IMAD.WIDE.U32 R8, R13, 0x30, R8 ;  /* 0x000000300d087825 */ /* 0x000fc800078e0008 */
[----:B------:R-:W-:Y:S01]  /*0da0*/  ISETP.LE.U32.AND P0, PT, R10, UR4, PT ;  /* 0x000000040a007c0c */ /* 0x000fe2000bf03070 */
[----:B------:R0:W-:Y:S04]  /*0db0*/  STG.E.64 desc[UR6][R8.64+0x8], R4 ;  /* 0x0000080408007986 */ /* 0x0001e8000c101b06 */
[----:B------:R0:W-:Y:S04]  /*0dc0*/  STG.E.64 desc[UR6][R8.64+0x10], R2 ;  /* 0x0000100208007986 */ /* 0x0001e8000c101b06 */
[----:B------:R0:W-:Y:S04]  /*0dd0*/  STG.E desc[UR6][R8.64+0x4], R14 ;  /* 0x0000040e08007986 */ /* 0x0001e8000c101906 */
[----:B------:R-:W-:Y:S05]  /*0de0*/  @!P0 BRA `(.L_x_5) ;  /* 0xfffffff000f88947 */ /* 0x000fea000383ffff */
.L_x_2:
[----:B------:R-:W-:Y:S01]  /*0df0*/  ISETP.GT.U32.AND P0, PT, R0, 0x3, PT ;  /* 0x000000030000780c */ /* 0x000fe20003f04070 */
[----:B------:R-:W-:Y:S01]  /*0e00*/  VIADD R12, R12, 0x1 ;  /* 0x000000010c0c7836 */ /* 0x000fe20000000000 */
[--C-:B------:R-:W-:Y:S02]  /*0e10*/  SHF.R.U64 R0, R0, 0x2, R15.reuse ;  /* 0x0000000200007819 */ /* 0x100fe4000000120f */
[----:B------:R-:W-:Y:S02]  /*0e20*/  ISETP.GT.U32.AND.EX P0, PT, R15, RZ, PT, P0 ;  /* 0x000000ff0f00720c */ /* 0x000fe40003f04100 */
[----:B------:R-:W-:-:S11]  /*0e30*/  SHF.R.U32.HI R15, RZ, 0x2, R15 ;  /* 0x00000002ff0f7819 */ /* 0x000fd6000001160f */
[----:B------:R-:W-:Y:S05]  /*0e40*/  @P0 BRA `(.L_x_6) ;  /* 0xfffffff000c40947 */ /* 0x000fea000383ffff */
.L_x_1:
[----:B0-----:R-:W0:Y:S02]  /*0e50*/  LDC.64 R2, c[0x0][0x388] ;  /* 0x0000e200ff027b82 */ /* 0x001e240000000a00 */
[----:B0-----:R-:W-:-:S05]  /*0e60*/  IMAD.WIDE.U32 R2, R13, 0x30, R2 ;  /* 0x000000300d027825 */ /* 0x001fca00078e0002 */
[----:B------:R-:W-:Y:S04]  /*0e70*/  STG.E.64 desc[UR6][R2.64+0x18], RZ ;  /* 0x000018ff02007986 */ /* 0x000fe8000c101b06 */
[----:B------:R-:W-:Y:S04]  /*0e80*/  STG.E desc[UR6][R2.64+0x20], RZ ;  /* 0x000020ff02007986 */ /* 0x000fe8000c101906 */
[----:B------:R-:W-:Y:S01]  /*0e90*/  STG.E.64 desc[UR6][R2.64+0x28], RZ ;  /* 0x000028ff02007986 */ /* 0x000fe2000c101b06 */
[----:B------:R-:W-:Y:S05]  /*0ea0*/  EXIT ;  /* 0x000000000000794d */ /* 0x000fea0003800000 */
.L_x_7:
        /* <DEDUP_REMOVED lines=13> */
.L_x_9:


//--------------------- .nv.global.init           --------------------------
	.section	.nv.global.init,"aw",@progbits
	.align	4
.nv.global.init:
	.type		mrg32k3aM1SubSeq,@object
	.size		mrg32k3aM1SubSeq,(mrg32k3aM2SubSeq - mrg32k3aM1SubSeq)
mrg32k3aM1SubSeq:
        /*0000*/ 	.byte	0x0b, 0xcc, 0xee, 0x04, 0x73, 0x29, 0x8b, 0x6f, 0xf6, 0x53, 0x03, 0xf6, 0x23, 0xf6, 0xea, 0xda
        /* <DEDUP_REMOVED lines=125> */
	.type		mrg32k3aM2SubSeq,@object
	.size		mrg32k3aM2SubSeq,(mrg32k3aM1 - mrg32k3aM2SubSeq)
mrg32k3aM2SubSeq:
        /* <DEDUP_REMOVED lines=126> */
	.type		mrg32k3aM1,@object
	.size		mrg32k3aM1,(mrg32k3aM1Seq - mrg32k3aM1)
mrg32k3aM1:
        /* <DEDUP_REMOVED lines=144> */
	.type		mrg32k3aM1Seq,@object
	.size		mrg32k3aM1Seq,(mrg32k3aM2 - mrg32k3aM1Seq)
mrg32k3aM1Seq:
        /* <DEDUP_REMOVED lines=144> */
	.type		mrg32k3aM2,@object
	.size		mrg32k3aM2,(mrg32k3aM2Seq - mrg32k3aM2)
mrg32k3aM2:
        /* <DEDUP_REMOVED lines=144> */
	.type		mrg32k3aM2Seq,@object
	.size		mrg32k3aM2Seq,(precalc_xorwow_matrix - mrg32k3aM2Seq)
mrg32k3aM2Seq:
        /* <DEDUP_REMOVED lines=144> */
	.type		precalc_xorwow_matrix,@object
	.size		precalc_xorwow_matrix,(precalc_xorwow_offset_matrix - precalc_xorwow_matrix)
precalc_xorwow_matrix:
        /* <DEDUP_REMOVED lines=6400> */
	.type		precalc_xorwow_offset_matrix,@object
	.size		precalc_xorwow_offset_matrix,(.L_1 - precalc_xorwow_offset_matrix)
precalc_xorwow_offset_matrix:
        /* <DEDUP_REMOVED lines=6400> */
.L_1:


//--------------------- .nv.shared.reserved.0     --------------------------
	.section	.nv.shared.reserved.0,"aw",@nobits
	.weak		__nv_reservedSMEM_offset_0_alias
	.size		__nv_reservedSMEM_offset_0_alias, 0, 64
	.other		__nv_reservedSMEM_offset_0_alias,@"STO_CUDA_RESERVED_SHARED STV_DEFAULT"
__nv_reservedSMEM_offset_0_alias:
	.zero		0
	.zero		64


//--------------------- .nv.constant0._Z7randomsP17curandStateXORWOWPj --------------------------
	.section	.nv.constant0._Z7randomsP17curandStateXORWOWPj,"a",@progbits
	.sectionflags	@""
	.align	4
.nv.constant0._Z7randomsP17curandStateXORWOWPj:
	.zero		912


//--------------------- .nv.constant0._Z4initjP17curandStateXORWOW --------------------------
	.section	.nv.constant0._Z4initjP17curandStateXORWOW,"a",@progbits
	.sectionflags	@""
	.align	4
.nv.constant0._Z4initjP17curandStateXORWOW:
	.zero		912


//--------------------- SYMBOLS --------------------------

	.type		.nv.reservedSmem.offset0,@object
	.size		.nv.reservedSmem.offset0,0x4
